//
// Generated by NVIDIA NVVM Compiler
//
// Compiler Build ID: CL-36424714
// Cuda compilation tools, release 13.0, V13.0.88
// Based on NVVM 20.0.0
//

.version 9.0
.target sm_100
.address_size 64

	// .globl	_Z13blurImgKernelP6uchar3iiPfiS0_

.visible .entry _Z13blurImgKernelP6uchar3iiPfiS0_(
	.param .u64 .ptr .align 1 _Z13blurImgKernelP6uchar3iiPfiS0__param_0,
	.param .u32 _Z13blurImgKernelP6uchar3iiPfiS0__param_1,
	.param .u32 _Z13blurImgKernelP6uchar3iiPfiS0__param_2,
	.param .u64 .ptr .align 1 _Z13blurImgKernelP6uchar3iiPfiS0__param_3,
	.param .u32 _Z13blurImgKernelP6uchar3iiPfiS0__param_4,
	.param .u64 .ptr .align 1 _Z13blurImgKernelP6uchar3iiPfiS0__param_5
)
{
	.reg .pred 	%p<13>;
	.reg .b16 	%rs<46>;
	.reg .b32 	%r<126>;
	.reg .b32 	%f<171>;
	.reg .b64 	%rd<47>;

	ld.param.u64 	%rd4, [_Z13blurImgKernelP6uchar3iiPfiS0__param_0];
	ld.param.u32 	%r35, [_Z13blurImgKernelP6uchar3iiPfiS0__param_1];
	ld.param.u32 	%r36, [_Z13blurImgKernelP6uchar3iiPfiS0__param_2];
	ld.param.u64 	%rd5, [_Z13blurImgKernelP6uchar3iiPfiS0__param_3];
	ld.param.u32 	%r37, [_Z13blurImgKernelP6uchar3iiPfiS0__param_4];
	ld.param.u64 	%rd3, [_Z13blurImgKernelP6uchar3iiPfiS0__param_5];
	cvta.to.global.u64 	%rd1, %rd4;
	cvta.to.global.u64 	%rd2, %rd5;
	mov.u32 	%r38, %ctaid.y;
	mov.u32 	%r39, %ntid.y;
	mov.u32 	%r40, %tid.y;
	mad.lo.s32 	%r1, %r38, %r39, %r40;
	mov.u32 	%r41, %ctaid.x;
	mov.u32 	%r42, %ntid.x;
	mov.u32 	%r43, %tid.x;
	mad.lo.s32 	%r2, %r41, %r42, %r43;
	setp.ge.s32 	%p1, %r1, %r36;
	setp.ge.s32 	%p2, %r2, %r35;
	or.pred  	%p3, %p2, %p1;
	@%p3 bra 	$L__BB0_17;
	shr.u32 	%r44, %r37, 31;
	add.s32 	%r45, %r37, %r44;
	shr.s32 	%r3, %r45, 1;
	neg.s32 	%r4, %r3;
	setp.lt.s32 	%p4, %r37, -1;
	mov.f32 	%f165, 0f00000000;
	mov.f32 	%f166, %f165;
	mov.f32 	%f167, %f165;
	@%p4 bra 	$L__BB0_16;
	add.s32 	%r5, %r36, -1;
	add.s32 	%r6, %r35, -1;
	abs.s32 	%r7, %r3;
	add.s32 	%r8, %r3, %r7;
	add.s32 	%r46, %r8, 1;
	and.b32  	%r9, %r46, 7;
	add.s32 	%r10, %r9, -1;
	and.b32  	%r11, %r46, 3;
	and.b32  	%r12, %r8, 1;
	and.b32  	%r47, %r46, -8;
	neg.s32 	%r13, %r47;
	mov.f32 	%f167, 0f00000000;
	mov.u32 	%r118, %r4;
	mov.f32 	%f166, %f167;
	mov.f32 	%f165, %f167;
$L__BB0_3:
	mov.u32 	%r14, %r118;
	setp.lt.u32 	%p5, %r8, 7;
	add.s32 	%r48, %r14, %r1;
	min.s32 	%r49, %r48, %r5;
	max.s32 	%r50, %r49, 0;
	add.s32 	%r51, %r14, %r3;
	mul.lo.s32 	%r119, %r51, %r37;
	add.s32 	%r16, %r119, %r3;
	mul.lo.s32 	%r17, %r50, %r35;
	mov.u32 	%r124, %r4;
	@%p5 bra 	$L__BB0_7;
	sub.s32 	%r122, 3, %r3;
	sub.s32 	%r120, %r2, %r3;
	mov.u32 	%r121, %r13;
$L__BB0_5:
	.pragma "nounroll";
	min.s32 	%r52, %r120, %r6;
	max.s32 	%r53, %r52, 0;
	mul.wide.s32 	%rd6, %r119, 4;
	add.s64 	%rd7, %rd2, %rd6;
	ld.global.f32 	%f46, [%rd7];
	add.s32 	%r54, %r53, %r17;
	mul.wide.s32 	%rd8, %r54, 3;
	add.s64 	%rd9, %rd1, %rd8;
	ld.global.u8 	%rs1, [%rd9];
	ld.global.u8 	%rs2, [%rd9+1];
	ld.global.u8 	%rs3, [%rd9+2];
	cvt.rn.f32.u16 	%f47, %rs1;
	fma.rn.f32 	%f48, %f46, %f47, %f165;
	cvt.rn.f32.u16 	%f49, %rs2;
	fma.rn.f32 	%f50, %f46, %f49, %f166;
	cvt.rn.f32.u16 	%f51, %rs3;
	fma.rn.f32 	%f52, %f46, %f51, %f167;
	add.s32 	%r55, %r120, 1;
	min.s32 	%r56, %r55, %r6;
	max.s32 	%r57, %r56, 0;
	ld.global.f32 	%f53, [%rd7+4];
	add.s32 	%r58, %r57, %r17;
	mul.wide.s32 	%rd10, %r58, 3;
	add.s64 	%rd11, %rd1, %rd10;
	ld.global.u8 	%rs4, [%rd11];
	ld.global.u8 	%rs5, [%rd11+1];
	ld.global.u8 	%rs6, [%rd11+2];
	cvt.rn.f32.u16 	%f54, %rs4;
	fma.rn.f32 	%f55, %f53, %f54, %f48;
	cvt.rn.f32.u16 	%f56, %rs5;
	fma.rn.f32 	%f57, %f53, %f56, %f50;
	cvt.rn.f32.u16 	%f58, %rs6;
	fma.rn.f32 	%f59, %f53, %f58, %f52;
	add.s32 	%r59, %r120, 2;
	min.s32 	%r60, %r59, %r6;
	max.s32 	%r61, %r60, 0;
	ld.global.f32 	%f60, [%rd7+8];
	add.s32 	%r62, %r61, %r17;
	mul.wide.s32 	%rd12, %r62, 3;
	add.s64 	%rd13, %rd1, %rd12;
	ld.global.u8 	%rs7, [%rd13];
	ld.global.u8 	%rs8, [%rd13+1];
	ld.global.u8 	%rs9, [%rd13+2];
	cvt.rn.f32.u16 	%f61, %rs7;
	fma.rn.f32 	%f62, %f60, %f61, %f55;
	cvt.rn.f32.u16 	%f63, %rs8;
	fma.rn.f32 	%f64, %f60, %f63, %f57;
	cvt.rn.f32.u16 	%f65, %rs9;
	fma.rn.f32 	%f66, %f60, %f65, %f59;
	add.s32 	%r63, %r120, 3;
	min.s32 	%r64, %r63, %r6;
	max.s32 	%r65, %r64, 0;
	ld.global.f32 	%f67, [%rd7+12];
	add.s32 	%r66, %r65, %r17;
	mul.wide.s32 	%rd14, %r66, 3;
	add.s64 	%rd15, %rd1, %rd14;
	ld.global.u8 	%rs10, [%rd15];
	ld.global.u8 	%rs11, [%rd15+1];
	ld.global.u8 	%rs12, [%rd15+2];
	cvt.rn.f32.u16 	%f68, %rs10;
	fma.rn.f32 	%f69, %f67, %f68, %f62;
	cvt.rn.f32.u16 	%f70, %rs11;
	fma.rn.f32 	%f71, %f67, %f70, %f64;
	cvt.rn.f32.u16 	%f72, %rs12;
	fma.rn.f32 	%f73, %f67, %f72, %f66;
	add.s32 	%r67, %r120, 4;
	min.s32 	%r68, %r67, %r6;
	max.s32 	%r69, %r68, 0;
	ld.global.f32 	%f74, [%rd7+16];
	add.s32 	%r70, %r69, %r17;
	mul.wide.s32 	%rd16, %r70, 3;
	add.s64 	%rd17, %rd1, %rd16;
	ld.global.u8 	%rs13, [%rd17];
	ld.global.u8 	%rs14, [%rd17+1];
	ld.global.u8 	%rs15, [%rd17+2];
	cvt.rn.f32.u16 	%f75, %rs13;
	fma.rn.f32 	%f76, %f74, %f75, %f69;
	cvt.rn.f32.u16 	%f77, %rs14;
	fma.rn.f32 	%f78, %f74, %f77, %f71;
	cvt.rn.f32.u16 	%f79, %rs15;
	fma.rn.f32 	%f80, %f74, %f79, %f73;
	add.s32 	%r71, %r120, 5;
	min.s32 	%r72, %r71, %r6;
	max.s32 	%r73, %r72, 0;
	ld.global.f32 	%f81, [%rd7+20];
	add.s32 	%r74, %r73, %r17;
	mul.wide.s32 	%rd18, %r74, 3;
	add.s64 	%rd19, %rd1, %rd18;
	ld.global.u8 	%rs16, [%rd19];
	ld.global.u8 	%rs17, [%rd19+1];
	ld.global.u8 	%rs18, [%rd19+2];
	cvt.rn.f32.u16 	%f82, %rs16;
	fma.rn.f32 	%f83, %f81, %f82, %f76;
	cvt.rn.f32.u16 	%f84, %rs17;
	fma.rn.f32 	%f85, %f81, %f84, %f78;
	cvt.rn.f32.u16 	%f86, %rs18;
	fma.rn.f32 	%f87, %f81, %f86, %f80;
	add.s32 	%r75, %r120, 6;
	min.s32 	%r76, %r75, %r6;
	max.s32 	%r77, %r76, 0;
	ld.global.f32 	%f88, [%rd7+24];
	add.s32 	%r78, %r77, %r17;
	mul.wide.s32 	%rd20, %r78, 3;
	add.s64 	%rd21, %rd1, %rd20;
	ld.global.u8 	%rs19, [%rd21];
	ld.global.u8 	%rs20, [%rd21+1];
	ld.global.u8 	%rs21, [%rd21+2];
	cvt.rn.f32.u16 	%f89, %rs19;
	fma.rn.f32 	%f90, %f88, %f89, %f83;
	cvt.rn.f32.u16 	%f91, %rs20;
	fma.rn.f32 	%f92, %f88, %f91, %f85;
	cvt.rn.f32.u16 	%f93, %rs21;
	fma.rn.f32 	%f94, %f88, %f93, %f87;
	add.s32 	%r79, %r120, 7;
	min.s32 	%r80, %r79, %r6;
	max.s32 	%r81, %r80, 0;
	ld.global.f32 	%f95, [%rd7+28];
	add.s32 	%r82, %r81, %r17;
	mul.wide.s32 	%rd22, %r82, 3;
	add.s64 	%rd23, %rd1, %rd22;
	ld.global.u8 	%rs22, [%rd23];
	ld.global.u8 	%rs23, [%rd23+1];
	ld.global.u8 	%rs24, [%rd23+2];
	cvt.rn.f32.u16 	%f96, %rs22;
	fma.rn.f32 	%f165, %f95, %f96, %f90;
	cvt.rn.f32.u16 	%f97, %rs23;
	fma.rn.f32 	%f166, %f95, %f97, %f92;
	cvt.rn.f32.u16 	%f98, %rs24;
	fma.rn.f32 	%f167, %f95, %f98, %f94;
	add.s32 	%r122, %r122, 8;
	add.s32 	%r121, %r121, 8;
	add.s32 	%r120, %r120, 8;
	add.s32 	%r119, %r119, 8;
	setp.ne.s32 	%p6, %r121, 0;
	@%p6 bra 	$L__BB0_5;
	add.s32 	%r124, %r122, -3;
$L__BB0_7:
	setp.eq.s32 	%p7, %r9, 0;
	@%p7 bra 	$L__BB0_15;
	setp.lt.u32 	%p8, %r10, 3;
	@%p8 bra 	$L__BB0_10;
	add.s32 	%r83, %r124, %r2;
	min.s32 	%r84, %r83, %r6;
	max.s32 	%r85, %r84, 0;
	add.s32 	%r86, %r16, %r124;
	mul.wide.s32 	%rd24, %r86, 4;
	add.s64 	%rd25, %rd2, %rd24;
	ld.global.f32 	%f100, [%rd25];
	add.s32 	%r87, %r85, %r17;
	mul.wide.s32 	%rd26, %r87, 3;
	add.s64 	%rd27, %rd1, %rd26;
	ld.global.u8 	%rs25, [%rd27];
	ld.global.u8 	%rs26, [%rd27+1];
	ld.global.u8 	%rs27, [%rd27+2];
	cvt.rn.f32.u16 	%f101, %rs25;
	fma.rn.f32 	%f102, %f100, %f101, %f165;
	cvt.rn.f32.u16 	%f103, %rs26;
	fma.rn.f32 	%f104, %f100, %f103, %f166;
	cvt.rn.f32.u16 	%f105, %rs27;
	fma.rn.f32 	%f106, %f100, %f105, %f167;
	add.s32 	%r88, %r83, 1;
	min.s32 	%r89, %r88, %r6;
	max.s32 	%r90, %r89, 0;
	ld.global.f32 	%f107, [%rd25+4];
	add.s32 	%r91, %r90, %r17;
	mul.wide.s32 	%rd28, %r91, 3;
	add.s64 	%rd29, %rd1, %rd28;
	ld.global.u8 	%rs28, [%rd29];
	ld.global.u8 	%rs29, [%rd29+1];
	ld.global.u8 	%rs30, [%rd29+2];
	cvt.rn.f32.u16 	%f108, %rs28;
	fma.rn.f32 	%f109, %f107, %f108, %f102;
	cvt.rn.f32.u16 	%f110, %rs29;
	fma.rn.f32 	%f111, %f107, %f110, %f104;
	cvt.rn.f32.u16 	%f112, %rs30;
	fma.rn.f32 	%f113, %f107, %f112, %f106;
	add.s32 	%r92, %r83, 2;
	min.s32 	%r93, %r92, %r6;
	max.s32 	%r94, %r93, 0;
	ld.global.f32 	%f114, [%rd25+8];
	add.s32 	%r95, %r94, %r17;
	mul.wide.s32 	%rd30, %r95, 3;
	add.s64 	%rd31, %rd1, %rd30;
	ld.global.u8 	%rs31, [%rd31];
	ld.global.u8 	%rs32, [%rd31+1];
	ld.global.u8 	%rs33, [%rd31+2];
	cvt.rn.f32.u16 	%f115, %rs31;
	fma.rn.f32 	%f116, %f114, %f115, %f109;
	cvt.rn.f32.u16 	%f117, %rs32;
	fma.rn.f32 	%f118, %f114, %f117, %f111;
	cvt.rn.f32.u16 	%f119, %rs33;
	fma.rn.f32 	%f120, %f114, %f119, %f113;
	add.s32 	%r96, %r83, 3;
	min.s32 	%r97, %r96, %r6;
	max.s32 	%r98, %r97, 0;
	ld.global.f32 	%f121, [%rd25+12];
	add.s32 	%r99, %r98, %r17;
	mul.wide.s32 	%rd32, %r99, 3;
	add.s64 	%rd33, %rd1, %rd32;
	ld.global.u8 	%rs34, [%rd33];
	ld.global.u8 	%rs35, [%rd33+1];
	ld.global.u8 	%rs36, [%rd33+2];
	cvt.rn.f32.u16 	%f122, %rs34;
	fma.rn.f32 	%f165, %f121, %f122, %f116;
	cvt.rn.f32.u16 	%f123, %rs35;
	fma.rn.f32 	%f166, %f121, %f123, %f118;
	cvt.rn.f32.u16 	%f124, %rs36;
	fma.rn.f32 	%f167, %f121, %f124, %f120;
	add.s32 	%r124, %r124, 4;
$L__BB0_10:
	setp.eq.s32 	%p9, %r11, 0;
	@%p9 bra 	$L__BB0_15;
	setp.eq.s32 	%p10, %r11, 1;
	@%p10 bra 	$L__BB0_13;
	add.s32 	%r100, %r124, %r2;
	min.s32 	%r101, %r100, %r6;
	max.s32 	%r102, %r101, 0;
	add.s32 	%r103, %r16, %r124;
	mul.wide.s32 	%rd34, %r103, 4;
	add.s64 	%rd35, %rd2, %rd34;
	ld.global.f32 	%f126, [%rd35];
	add.s32 	%r104, %r102, %r17;
	mul.wide.s32 	%rd36, %r104, 3;
	add.s64 	%rd37, %rd1, %rd36;
	ld.global.u8 	%rs37, [%rd37];
	ld.global.u8 	%rs38, [%rd37+1];
	ld.global.u8 	%rs39, [%rd37+2];
	cvt.rn.f32.u16 	%f127, %rs37;
	fma.rn.f32 	%f128, %f126, %f127, %f165;
	cvt.rn.f32.u16 	%f129, %rs38;
	fma.rn.f32 	%f130, %f126, %f129, %f166;
	cvt.rn.f32.u16 	%f131, %rs39;
	fma.rn.f32 	%f132, %f126, %f131, %f167;
	add.s32 	%r105, %r100, 1;
	min.s32 	%r106, %r105, %r6;
	max.s32 	%r107, %r106, 0;
	ld.global.f32 	%f133, [%rd35+4];
	add.s32 	%r108, %r107, %r17;
	mul.wide.s32 	%rd38, %r108, 3;
	add.s64 	%rd39, %rd1, %rd38;
	ld.global.u8 	%rs40, [%rd39];
	ld.global.u8 	%rs41, [%rd39+1];
	ld.global.u8 	%rs42, [%rd39+2];
	cvt.rn.f32.u16 	%f134, %rs40;
	fma.rn.f32 	%f165, %f133, %f134, %f128;
	cvt.rn.f32.u16 	%f135, %rs41;
	fma.rn.f32 	%f166, %f133, %f135, %f130;
	cvt.rn.f32.u16 	%f136, %rs42;
	fma.rn.f32 	%f167, %f133, %f136, %f132;
	add.s32 	%r124, %r124, 2;
$L__BB0_13:
	setp.ne.s32 	%p11, %r12, 0;
	@%p11 bra 	$L__BB0_15;
	add.s32 	%r109, %r124, %r2;
	min.s32 	%r110, %r109, %r6;
	max.s32 	%r111, %r110, 0;
	add.s32 	%r112, %r16, %r124;
	mul.wide.s32 	%rd40, %r112, 4;
	add.s64 	%rd41, %rd2, %rd40;
	ld.global.f32 	%f137, [%rd41];
	add.s32 	%r113, %r111, %r17;
	mul.wide.s32 	%rd42, %r113, 3;
	add.s64 	%rd43, %rd1, %rd42;
	ld.global.u8 	%rs43, [%rd43];
	ld.global.u8 	%rs44, [%rd43+1];
	ld.global.u8 	%rs45, [%rd43+2];
	cvt.rn.f32.u16 	%f138, %rs43;
	fma.rn.f32 	%f165, %f137, %f138, %f165;
	cvt.rn.f32.u16 	%f139, %rs44;
	fma.rn.f32 	%f166, %f137, %f139, %f166;
	cvt.rn.f32.u16 	%f140, %rs45;
	fma.rn.f32 	%f167, %f137, %f140, %f167;
$L__BB0_15:
	add.s32 	%r118, %r14, 1;
	setp.ne.s32 	%p12, %r14, %r7;
	@%p12 bra 	$L__BB0_3;
$L__BB0_16:
	cvt.rzi.u32.f32 	%r114, %f165;
	cvt.rzi.u32.f32 	%r115, %f166;
	cvt.rzi.u32.f32 	%r116, %f167;
	mad.lo.s32 	%r117, %r35, %r1, %r2;
	cvta.to.global.u64 	%rd44, %rd3;
	mul.wide.s32 	%rd45, %r117, 3;
	add.s64 	%rd46, %rd44, %rd45;
	st.global.u8 	[%rd46], %r114;
	st.global.u8 	[%rd46+1], %r115;
	st.global.u8 	[%rd46+2], %r116;
$L__BB0_17:
	ret;

}


// ===== COMPILED SASS (sm_100) =====

	.target	sm_100

	.elftype	@"ET_EXEC"


//--------------------- .note.nv.tkinfo           --------------------------
	.section	.note.nv.tkinfo,"",@"SHT_NOTE"
	.sectionflags	@"SHF_NOTE_NV_TKINFO"
	.tkinfo
        /*0018*/ 	.word	0x00000002
        /*0030*/ 	.string	""
        /*0030*/ 	.string	"ptxas"
        /*0030*/ 	.string	"Cuda compilation tools, release 13.0, V13.0.88"
        /*0030*/ 	.string	"Build cuda_13.0.r13.0/compiler.36424714_0"
        /*0030*/ 	.string	"-arch sm_100 -m 64 "



//--------------------- .note.nv.cuinfo           --------------------------
	.section	.note.nv.cuinfo,"",@"SHT_NOTE"
	.sectionflags	@"SHF_NOTE_NV_CUINFO"
        /*0018*/ 	.short	0x0002
        /*001a*/ 	.short	0x0064
        /*001c*/ 	.short	0x0082
	.zero		2


//--------------------- .nv.info                  --------------------------
	.section	.nv.info,"",@"SHT_CUDA_INFO"
	.align	4


	//----- nvinfo : EIATTR_REGCOUNT
	.align		4
        /*0000*/ 	.byte	0x04, 0x2f
        /*0002*/ 	.short	(.L_1 - .L_0)
	.align		4
.L_0:
        /*0004*/ 	.word	index@(_Z13blurImgKernelP6uchar3iiPfiS0_)
        /*0008*/ 	.word	0x00000020


	//----- nvinfo : EIATTR_FRAME_SIZE
	.align		4
.L_1:
        /*000c*/ 	.byte	0x04, 0x11
        /*000e*/ 	.short	(.L_3 - .L_2)
	.align		4
.L_2:
        /*0010*/ 	.word	index@(_Z13blurImgKernelP6uchar3iiPfiS0_)
        /*0014*/ 	.word	0x00000000


	//----- nvinfo : EIATTR_MIN_STACK_SIZE
	.align		4
.L_3:
        /*0018*/ 	.byte	0x04, 0x12
        /*001a*/ 	.short	(.L_5 - .L_4)
	.align		4
.L_4:
        /*001c*/ 	.word	index@(_Z13blurImgKernelP6uchar3iiPfiS0_)
        /*0020*/ 	.word	0x00000000
.L_5:


//--------------------- .nv.compat                --------------------------
	.section	.nv.compat,"",@"SHT_CUDA_COMPAT_INFO"
	.align	4
        /*0000*/ 	.byte	0x02, 0x09, 0x00, 0x00, 0x02, 0x02, 0x01, 0x00, 0x02, 0x05, 0x05, 0x00, 0x03, 0x07, 0x01, 0x01
        /*0010*/ 	.byte	0x02, 0x03, 0x00, 0x00, 0x02, 0x06, 0x01, 0x00, 0x04, 0x0b, 0x08, 0x00, 0x09, 0x00, 0x00, 0x00
        /*0020*/ 	.byte	0x00, 0x00, 0x00, 0x00


//--------------------- .nv.info._Z13blurImgKernelP6uchar3iiPfiS0_ --------------------------
	.section	.nv.info._Z13blurImgKernelP6uchar3iiPfiS0_,"",@"SHT_CUDA_INFO"
	.sectionflags	@""
	.align	4


	//----- nvinfo : EIATTR_CUDA_API_VERSION
	.align		4
        /*0000*/ 	.byte	0x04, 0x37
        /*0002*/ 	.short	(.L_7 - .L_6)
.L_6:
        /*0004*/ 	.word	0x00000082


	//----- nvinfo : EIATTR_KPARAM_INFO
	.align		4
.L_7:
        /*0008*/ 	.byte	0x04, 0x17
        /*000a*/ 	.short	(.L_9 - .L_8)
.L_8:
        /*000c*/ 	.word	0x00000000
        /*0010*/ 	.short	0x0005
        /*0012*/ 	.short	0x0020
        /*0014*/ 	.byte	0x00, 0xf5, 0x21, 0x00


	//----- nvinfo : EIATTR_KPARAM_INFO
	.align		4
.L_9:
        /*0018*/ 	.byte	0x04, 0x17
        /*001a*/ 	.short	(.L_11 - .L_10)
.L_10:
        /*001c*/ 	.word	0x00000000
        /*0020*/ 	.short	0x0004
        /*0022*/ 	.short	0x0018
        /*0024*/ 	.byte	0x00, 0xf0, 0x11, 0x00


	//----- nvinfo : EIATTR_KPARAM_INFO
	.align		4
.L_11:
        /*0028*/ 	.byte	0x04, 0x17
        /*002a*/ 	.short	(.L_13 - .L_12)
.L_12:
        /*002c*/ 	.word	0x00000000
        /*0030*/ 	.short	0x0003
        /*0032*/ 	.short	0x0010
        /*0034*/ 	.byte	0x00, 0xf5, 0x21, 0x00


	//----- nvinfo : EIATTR_KPARAM_INFO
	.align		4
.L_13:
        /*0038*/ 	.byte	0x04, 0x17
        /*003a*/ 	.short	(.L_15 - .L_14)
.L_14:
        /*003c*/ 	.word	0x00000000
        /*0040*/ 	.short	0x0002
        /*0042*/ 	.short	0x000c
        /*0044*/ 	.byte	0x00, 0xf0, 0x11, 0x00


	//----- nvinfo : EIATTR_KPARAM_INFO
	.align		4
.L_15:
        /*0048*/ 	.byte	0x04, 0x17
        /*004a*/ 	.short	(.L_17 - .L_16)
.L_16:
        /*004c*/ 	.word	0x00000000
        /*0050*/ 	.short	0x0001
        /*0052*/ 	.short	0x0008
        /*0054*/ 	.byte	0x00, 0xf0, 0x11, 0x00


	//----- nvinfo : EIATTR_KPARAM_INFO
	.align		4
.L_17:
        /*0058*/ 	.byte	0x04, 0x17
        /*005a*/ 	.short	(.L_19 - .L_18)
.L_18:
        /*005c*/ 	.word	0x00000000
        /*0060*/ 	.short	0x0000
        /*0062*/ 	.short	0x0000
        /*0064*/ 	.byte	0x00, 0xf5, 0x21, 0x00


	//----- nvinfo : EIATTR_SPARSE_MMA_MASK
	.align		4
.L_19:
        /*0068*/ 	.byte	0x03, 0x50
        /*006a*/ 	.short	0x0000


	//----- nvinfo : EIATTR_MAXREG_COUNT
	.align		4
        /*006c*/ 	.byte	0x03, 0x1b
        /*006e*/ 	.short	0x00ff


	//----- nvinfo : EIATTR_MERCURY_ISA_VERSION
	.align		4
        /*0070*/ 	.byte	0x03, 0x5f
        /*0072*/ 	.short	0x0101


	//----- nvinfo : EIATTR_VRC_CTA_INIT_COUNT
	.align		4
        /*0074*/ 	.byte	0x02, 0x4a
	.zero		1
	.zero		1


	//----- nvinfo : EIATTR_EXIT_INSTR_OFFSETS
	.align		4
        /*0078*/ 	.byte	0x04, 0x1c
        /*007a*/ 	.short	(.L_21 - .L_20)


	//   ....[0]....
.L_20:
        /*007c*/ 	.word	0x000000c0


	//   ....[1]....
        /*0080*/ 	.word	0x00001280


	//----- nvinfo : EIATTR_CBANK_PARAM_SIZE
	.align		4
.L_21:
        /*0084*/ 	.byte	0x03, 0x19
        /*0086*/ 	.short	0x0028


	//----- nvinfo : EIATTR_PARAM_CBANK
	.align		4
        /*0088*/ 	.byte	0x04, 0x0a
        /*008a*/ 	.short	(.L_23 - .L_22)
	.align		4
.L_22:
        /*008c*/ 	.word	index@(.nv.constant0._Z13blurImgKernelP6uchar3iiPfiS0_)
        /*0090*/ 	.short	0x0380
        /*0092*/ 	.short	0x0028


	//----- nvinfo : EIATTR_SW_WAR
	.align		4
.L_23:
        /*0094*/ 	.byte	0x04, 0x36
        /*0096*/ 	.short	(.L_25 - .L_24)
.L_24:
        /*0098*/ 	.word	0x00000008
.L_25:


//--------------------- .nv.callgraph             --------------------------
	.section	.nv.callgraph,"",@"SHT_CUDA_CALLGRAPH"
	.align	4
	.sectionentsize	8
	.align		4
        /*0000*/ 	.word	0x00000000
	.align		4
        /*0004*/ 	.word	0xffffffff
	.align		4
        /*0008*/ 	.word	0x00000000
	.align		4
        /*000c*/ 	.word	0xfffffffe
	.align		4
        /*0010*/ 	.word	0x00000000
	.align		4
        /*0014*/ 	.word	0xfffffffd
	.align		4
        /*0018*/ 	.word	0x00000000
	.align		4
        /*001c*/ 	.word	0xfffffffc


//--------------------- .text._Z13blurImgKernelP6uchar3iiPfiS0_ --------------------------
	.section	.text._Z13blurImgKernelP6uchar3iiPfiS0_,"ax",@progbits
	.align	128
        .global         _Z13blurImgKernelP6uchar3iiPfiS0_
        .type           _Z13blurImgKernelP6uchar3iiPfiS0_,@function
        .size           _Z13blurImgKernelP6uchar3iiPfiS0_,(.L_x_8 - _Z13blurImgKernelP6uchar3iiPfiS0_)
        .other          _Z13blurImgKernelP6uchar3iiPfiS0_,@"STO_CUDA_ENTRY STV_DEFAULT"
_Z13blurImgKernelP6uchar3iiPfiS0_:
.text._Z13blurImgKernelP6uchar3iiPfiS0_:
[----:B------:R-:W-:Y:S01]  /*0000*/  LDC R1, c[0x0][0x37c] ;  /* 0x0000df00ff017b82 */ /* 0x000fe20000000800 */
[----:B------:R-:W0:Y:S07]  /*0010*/  S2R R3, SR_TID.Y ;  /* 0x0000000000037919 */ /* 0x000e2e0000002200 */
[----:B------:R-:W0:Y:S01]  /*0020*/  S2UR UR4, SR_CTAID.Y ;  /* 0x00000000000479c3 */ /* 0x000e220000002600 */
[----:B------:R-:W1:Y:S07]  /*0030*/  S2R R5, SR_TID.X ;  /* 0x0000000000057919 */ /* 0x000e6e0000002100 */
[----:B------:R-:W0:Y:S08]  /*0040*/  LDC R0, c[0x0][0x364] ;  /* 0x0000d900ff007b82 */ /* 0x000e300000000800 */
[----:B------:R-:W1:Y:S08]  /*0050*/  S2UR UR5, SR_CTAID.X ;  /* 0x00000000000579c3 */ /* 0x000e700000002500 */
[----:B------:R-:W1:Y:S08]  /*0060*/  LDC R2, c[0x0][0x360] ;  /* 0x0000d800ff027b82 */ /* 0x000e700000000800 */
[----:B------:R-:W2:Y:S01]  /*0070*/  LDC.64 R8, c[0x0][0x388] ;  /* 0x0000e200ff087b82 */ /* 0x000ea20000000a00 */
[----:B0-----:R-:W-:-:S02]  /*0080*/  IMAD R0, R0, UR4, R3 ;  /* 0x0000000400007c24 */ /* 0x001fc4000f8e0203 */
[----:B-1----:R-:W-:-:S03]  /*0090*/  IMAD R3, R2, UR5, R5 ;  /* 0x0000000502037c24 */ /* 0x002fc6000f8e0205 */
[----:B--2---:R-:W-:-:S04]  /*00a0*/  ISETP.GE.AND P0, PT, R0, R9, PT ;  /* 0x000000090000720c */ /* 0x004fc80003f06270 */
[----:B------:R-:W-:-:S13]  /*00b0*/  ISETP.GE.OR P0, PT, R3, R8, P0 ;  /* 0x000000080300720c */ /* 0x000fda0000706670 */
[----:B------:R-:W-:Y:S05]  /*00c0*/  @P0 EXIT ;  /* 0x000000000000094d */ /* 0x000fea0003800000 */
[----:B------:R-:W0:Y:S01]  /*00d0*/  LDC R6, c[0x0][0x398] ;  /* 0x0000e600ff067b82 */ /* 0x000e220000000800 */
[----:B------:R-:W1:Y:S01]  /*00e0*/  LDCU.64 UR4, c[0x0][0x358] ;  /* 0x00006b00ff0477ac */ /* 0x000e620008000a00 */
[----:B------:R-:W-:Y:S01]  /*00f0*/  HFMA2 R2, -RZ, RZ, 0, 0 ;  /* 0x00000000ff027431 */ /* 0x000fe200000001ff */
[----:B------:R-:W-:Y:S02]  /*0100*/  CS2R R20, SRZ ;  /* 0x0000000000147805 */ /* 0x000fe4000001ff00 */
[C---:B0-----:R-:W-:Y:S02]  /*0110*/  ISETP.GE.AND P0, PT, R6.reuse, -0x1, PT ;  /* 0xffffffff0600780c */ /* 0x041fe40003f06270 */
[----:B------:R-:W-:-:S11]  /*0120*/  LEA.HI R6, R6, R6, RZ, 0x1 ;  /* 0x0000000606067211 */ /* 0x000fd600078f08ff */
[----:B-1----:R-:W-:Y:S05]  /*0130*/  @!P0 BRA `(.L_x_0) ;  /* 0x0000001000288947 */ /* 0x002fea0003800000 */
[----:B------:R-:W-:Y:S01]  /*0140*/  SHF.R.S32.HI R6, RZ, 0x1, R6 ;  /* 0x00000001ff067819 */ /* 0x000fe20000011406 */
[----:B------:R-:W-:Y:S01]  /*0150*/  VIADD R8, R8, 0xffffffff ;  /* 0xffffffff08087836 */ /* 0x000fe20000000000 */
[----:B------:R-:W-:Y:S02]  /*0160*/  IADD3 R7, PT, PT, R9, -0x1, RZ ;  /* 0xffffffff09077810 */ /* 0x000fe40007ffe0ff */
[----:B------:R-:W-:Y:S02]  /*0170*/  CS2R R20, SRZ ;  /* 0x0000000000147805 */ /* 0x000fe4000001ff00 */
[----:B------:R-:W-:Y:S01]  /*0180*/  IABS R5, R6 ;  /* 0x0000000600057213 */ /* 0x000fe20000000000 */
[----:B------:R-:W-:-:S04]  /*0190*/  IMAD.MOV R9, RZ, RZ, -R6 ;  /* 0x000000ffff097224 */ /* 0x000fc800078e0a06 */
[----:B------:R-:W-:-:S05]  /*01a0*/  IMAD.IADD R5, R6, 0x1, R5 ;  /* 0x0000000106057824 */ /* 0x000fca00078e0205 */
[----:B------:R-:W-:-:S04]  /*01b0*/  IADD3 R10, PT, PT, R5, 0x1, RZ ;  /* 0x00000001050a7810 */ /* 0x000fc80007ffe0ff */
[C---:B------:R-:W-:Y:S02]  /*01c0*/  LOP3.LUT R2, R10.reuse, 0x7, RZ, 0xc0, !PT ;  /* 0x000000070a027812 */ /* 0x040fe400078ec0ff */
[C---:B------:R-:W-:Y:S02]  /*01d0*/  LOP3.LUT R11, R10.reuse, 0xfffffff8, RZ, 0xc0, !PT ;  /* 0xfffffff80a0b7812 */ /* 0x040fe400078ec0ff */
[----:B------:R-:W-:Y:S01]  /*01e0*/  LOP3.LUT R10, R10, 0x3, RZ, 0xc0, !PT ;  /* 0x000000030a0a7812 */ /* 0x000fe200078ec0ff */
[----:B------:R-:W-:Y:S01]  /*01f0*/  VIADD R2, R2, 0xffffffff ;  /* 0xffffffff02027836 */ /* 0x000fe20000000000 */
[----:B------:R-:W-:-:S04]  /*0200*/  IADD3 R11, PT, PT, -R11, RZ, RZ ;  /* 0x000000ff0b0b7210 */ /* 0x000fc80007ffe1ff */
[----:B------:R-:W-:Y:S02]  /*0210*/  ISETP.GE.U32.AND P0, PT, R2, 0x3, PT ;  /* 0x000000030200780c */ /* 0x000fe40003f06070 */
[----:B------:R-:W-:-:S11]  /*0220*/  MOV R2, RZ ;  /* 0x000000ff00027202 */ /* 0x000fd60000000f00 */
.L_x_6:
[----:B------:R-:W0:Y:S01]  /*0230*/  LDCU UR6, c[0x0][0x398] ;  /* 0x00007300ff0677ac */ /* 0x000e220008000800 */
[----:B------:R-:W-:Y:S01]  /*0240*/  ISETP.GE.U32.AND P2, PT, R5, 0x7, PT ;  /* 0x000000070500780c */ /* 0x000fe20003f46070 */
[----:B------:R-:W-:Y:S01]  /*0250*/  IMAD.IADD R4, R6, 0x1, R9 ;  /* 0x0000000106047824 */ /* 0x000fe200078e0209 */
[----:B------:R-:W-:Y:S02]  /*0260*/  IABS R12, R6 ;  /* 0x00000006000c7213 */ /* 0x000fe40000000000 */
[C---:B------:R-:W-:Y:S02]  /*0270*/  VIADDMNMX.RELU R18, R9.reuse, R0, R7, PT ;  /* 0x0000000009127246 */ /* 0x040fe40003801107 */
[C---:B------:R-:W-:Y:S01]  /*0280*/  ISETP.NE.AND P1, PT, R9.reuse, R12, PT ;  /* 0x0000000c0900720c */ /* 0x040fe20003f25270 */
[----:B------:R-:W-:Y:S02]  /*0290*/  VIADD R9, R9, 0x1 ;  /* 0x0000000109097836 */ /* 0x000fe40000000000 */
[----:B0-----:R-:W-:Y:S01]  /*02a0*/  IMAD R27, R4, UR6, RZ ;  /* 0x00000006041b7c24 */ /* 0x001fe2000f8e02ff */
[----:B------:R-:W-:-:S04]  /*02b0*/  IADD3 R4, PT, PT, -R6, RZ, RZ ;  /* 0x000000ff06047210 */ /* 0x000fc80007ffe1ff */
[----:B------:R-:W-:Y:S01]  /*02c0*/  IADD3 R19, PT, PT, R6, R27, RZ ;  /* 0x0000001b06137210 */ /* 0x000fe20007ffe0ff */
[----:B------:R-:W-:Y:S06]  /*02d0*/  @!P2 BRA `(.L_x_1) ;  /* 0x0000000400d8a947 */ /* 0x000fec0003800000 */
[----:B------:R-:W-:Y:S01]  /*02e0*/  IADD3 R4, PT, PT, -R6, 0x3, RZ ;  /* 0x0000000306047810 */ /* 0x000fe20007ffe1ff */
[----:B------:R-:W-:Y:S01]  /*02f0*/  IMAD.IADD R25, R3, 0x1, -R6 ;  /* 0x0000000103197824 */ /* 0x000fe200078e0a06 */
[----:B------:R-:W-:Y:S01]  /*0300*/  MOV R24, R11 ;  /* 0x0000000b00187202 */ /* 0x000fe20000000f00 */
[----:B------:R-:W0:Y:S06]  /*0310*/  LDCU UR6, c[0x0][0x388] ;  /* 0x00007100ff0677ac */ /* 0x000e2c0008000800 */
.L_x_2:
[----:B------:R-:W1:Y:S01]  /*0320*/  LDC.64 R12, c[0x0][0x380] ;  /* 0x0000e000ff0c7b82 */ /* 0x000e620000000a00 */
[----:B------:R-:W-:-:S05]  /*0330*/  VIMNMX.RELU R17, PT, PT, R25, R8, PT ;  /* 0x0000000819117248 */ /* 0x000fca0003fe1100 */
[----:B0-----:R-:W-:Y:S02]  /*0340*/  IMAD R17, R18, UR6, R17 ;  /* 0x0000000612117c24 */ /* 0x001fe4000f8e0211 */
[----:B------:R-:W0:Y:S02]  /*0350*/  LDC.64 R14, c[0x0][0x390] ;  /* 0x0000e400ff0e7b82 */ /* 0x000e240000000a00 */
[----:B-1----:R-:W-:-:S05]  /*0360*/  IMAD.WIDE R16, R17, 0x3, R12 ;  /* 0x0000000311107825 */ /* 0x002fca00078e020c */
[----:B------:R-:W2:Y:S01]  /*0370*/  LDG.E.U8 R23, desc[UR4][R16.64] ;  /* 0x0000000410177981 */ /* 0x000ea2000c1e1100 */
[----:B0-----:R-:W-:-:S03]  /*0380*/  IMAD.WIDE R14, R27, 0x4, R14 ;  /* 0x000000041b0e7825 */ /* 0x001fc600078e020e */
[----:B------:R-:W3:Y:S04]  /*0390*/  LDG.E.U8 R22, desc[UR4][R16.64+0x1] ;  /* 0x0000010410167981 */ /* 0x000ee8000c1e1100 */
[----:B------:R-:W4:Y:S04]  /*03a0*/  LDG.E R29, desc[UR4][R14.64] ;  /* 0x000000040e1d7981 */ /* 0x000f28000c1e1900 */
[----:B------:R0:W5:Y:S01]  /*03b0*/  LDG.E.U8 R26, desc[UR4][R16.64+0x2] ;  /* 0x00000204101a7981 */ /* 0x000162000c1e1100 */
[----:B--2---:R-:W-:Y:S02]  /*03c0*/  I2FP.F32.U32 R23, R23 ;  /* 0x0000001700177245 */ /* 0x004fe40000201000 */
[----:B---3--:R-:W-:-:S03]  /*03d0*/  I2FP.F32.U32 R22, R22 ;  /* 0x0000001600167245 */ /* 0x008fc60000201000 */
[----:B----4-:R-:W-:Y:S01]  /*03e0*/  FFMA R2, R29, R23, R2 ;  /* 0x000000171d027223 */ /* 0x010fe20000000002 */
[----:B------:R-:W-:Y:S01]  /*03f0*/  VIADDMNMX.RELU R23, R25, 0x1, R8, PT ;  /* 0x0000000119177846 */ /* 0x000fe20003801108 */
[----:B0-----:R-:W-:Y:S02]  /*0400*/  FFMA R17, R29, R22, R20 ;  /* 0x000000161d117223 */ /* 0x001fe40000000014 */
[----:B------:R-:W2:Y:S02]  /*0410*/  LDG.E R20, desc[UR4][R14.64+0x4] ;  /* 0x000004040e147981 */ /* 0x000ea4000c1e1900 */
[----:B------:R-:W-:-:S04]  /*0420*/  IMAD R23, R18, UR6, R23 ;  /* 0x0000000612177c24 */ /* 0x000fc8000f8e0217 */
[----:B------:R-:W-:-:S05]  /*0430*/  IMAD.WIDE R22, R23, 0x3, R12 ;  /* 0x0000000317167825 */ /* 0x000fca00078e020c */
[----:B------:R-:W3:Y:S04]  /*0440*/  LDG.E.U8 R16, desc[UR4][R22.64] ;  /* 0x0000000416107981 */ /* 0x000ee8000c1e1100 */
[----:B------:R-:W4:Y:S01]  /*0450*/  LDG.E.U8 R28, desc[UR4][R22.64+0x1] ;  /* 0x00000104161c7981 */ /* 0x000f22000c1e1100 */
[----:B-----5:R-:W-:-:S05]  /*0460*/  I2FP.F32.U32 R26, R26 ;  /* 0x0000001a001a7245 */ /* 0x020fca0000201000 */
[----:B------:R-:W-:Y:S02]  /*0470*/  FFMA R21, R29, R26, R21 ;  /* 0x0000001a1d157223 */ /* 0x000fe40000000015 */
[----:B------:R0:W5:Y:S01]  /*0480*/  LDG.E.U8 R26, desc[UR4][R22.64+0x2] ;  /* 0x00000204161a7981 */ /* 0x000162000c1e1100 */
[----:B---3--:R-:W-:-:S05]  /*0490*/  I2FP.F32.U32 R29, R16 ;  /* 0x00000010001d7245 */ /* 0x008fca0000201000 */
[----:B--2---:R-:W-:Y:S01]  /*04a0*/  FFMA R2, R20, R29, R2 ;  /* 0x0000001d14027223 */ /* 0x004fe20000000002 */
[----:B------:R-:W-:Y:S02]  /*04b0*/  VIADDMNMX.RELU R29, R25, 0x2, R8, PT ;  /* 0x00000002191d7846 */ /* 0x000fe40003801108 */
[----:B----4-:R-:W-:-:S03]  /*04c0*/  I2FP.F32.U32 R28, R28 ;  /* 0x0000001c001c7245 */ /* 0x010fc60000201000 */
[----:B------:R-:W-:Y:S02]  /*04d0*/  IMAD R29, R18, UR6, R29 ;  /* 0x00000006121d7c24 */ /* 0x000fe4000f8e021d */
[----:B0-----:R-:W-:Y:S02]  /*04e0*/  FFMA R22, R20, R28, R17 ;  /* 0x0000001c14167223 */ /* 0x001fe40000000011 */
[----:B------:R-:W-:Y:S02]  /*04f0*/  IMAD.WIDE R16, R29, 0x3, R12 ;  /* 0x000000031d107825 */ /* 0x000fe400078e020c */
[----:B------:R-:W2:Y:S04]  /*0500*/  LDG.E R29, desc[UR4][R14.64+0x8] ;  /* 0x000008040e1d7981 */ /* 0x000ea8000c1e1900 */
[----:B------:R-:W3:Y:S04]  /*0510*/  LDG.E.U8 R23, desc[UR4][R16.64] ;  /* 0x0000000410177981 */ /* 0x000ee8000c1e1100 */
[----:B------:R-:W4:Y:S01]  /*0520*/  LDG.E.U8 R28, desc[UR4][R16.64+0x1] ;  /* 0x00000104101c7981 */ /* 0x000f22000c1e1100 */
[----:B-----5:R-:W-:-:S05]  /*0530*/  I2FP.F32.U32 R26, R26 ;  /* 0x0000001a001a7245 */ /* 0x020fca0000201000 */
[----:B------:R-:W-:Y:S01]  /*0540*/  FFMA R26, R20, R26, R21 ;  /* 0x0000001a141a7223 */ /* 0x000fe20000000015 */
[----:B------:R-:W-:-:S05]  /*0550*/  VIADDMNMX.RELU R21, R25, 0x3, R8, PT ;  /* 0x0000000319157846 */ /* 0x000fca0003801108 */
[----:B------:R-:W-:-:S04]  /*0560*/  IMAD R21, R18, UR6, R21 ;  /* 0x0000000612157c24 */ /* 0x000fc8000f8e0215 */
[----:B------:R-:W-:Y:S01]  /*0570*/  IMAD.WIDE R20, R21, 0x3, R12 ;  /* 0x0000000315147825 */ /* 0x000fe200078e020c */
[----:B---3--:R-:W-:-:S05]  /*0580*/  I2FP.F32.U32 R23, R23 ;  /* 0x0000001700177245 */ /* 0x008fca0000201000 */
[----:B--2---:R-:W-:Y:S02]  /*0590*/  FFMA R2, R29, R23, R2 ;  /* 0x000000171d027223 */ /* 0x004fe40000000002 */
[----:B------:R0:W2:Y:S01]  /*05a0*/  LDG.E.U8 R23, desc[UR4][R16.64+0x2] ;  /* 0x0000020410177981 */ /* 0x0000a2000c1e1100 */
[----:B----4-:R-:W-:-:S03]  /*05b0*/  I2FP.F32.U32 R28, R28 ;  /* 0x0000001c001c7245 */ /* 0x010fc60000201000 */
[----:B------:R-:W3:Y:S02]  /*05c0*/  LDG.E.U8 R16, desc[UR4][R20.64] ;  /* 0x0000000414107981 */ /* 0x000ee4000c1e1100 */
[----:B0-----:R-:W-:Y:S02]  /*05d0*/  FFMA R17, R29, R28, R22 ;  /* 0x0000001c1d117223 */ /* 0x001fe40000000016 */
[----:B------:R-:W4:Y:S04]  /*05e0*/  LDG.E.U8 R28, desc[UR4][R20.64+0x1] ;  /* 0x00000104141c7981 */ /* 0x000f28000c1e1100 */
[----:B------:R-:W5:Y:S01]  /*05f0*/  LDG.E R22, desc[UR4][R14.64+0xc] ;  /* 0x00000c040e167981 */ /* 0x000f62000c1e1900 */
[----:B--2---:R-:W-:-:S05]  /*0600*/  I2FP.F32.U32 R23, R23 ;  /* 0x0000001700177245 */ /* 0x004fca0000201000 */
[----:B------:R-:W-:Y:S02]  /*0610*/  FFMA R29, R29, R23, R26 ;  /* 0x000000171d1d7223 */ /* 0x000fe4000000001a */
[----:B------:R-:W2:Y:S01]  /*0620*/  LDG.E R26, desc[UR4][R14.64+0x10] ;  /* 0x000010040e1a7981 */ /* 0x000ea2000c1e1900 */
[----:B---3--:R-:W-:Y:S02]  /*0630*/  I2FP.F32.U32 R23, R16 ;  /* 0x0000001000177245 */ /* 0x008fe40000201000 */
[----:B------:R-:W-:Y:S02]  /*0640*/  VIADDMNMX.RELU R16, R25, 0x4, R8, PT ;  /* 0x0000000419107846 */ /* 0x000fe40003801108 */
[----:B----4-:R-:W-:-:S03]  /*0650*/  I2FP.F32.U32 R28, R28 ;  /* 0x0000001c001c7245 */ /* 0x010fc60000201000 */
[----:B------:R-:W-:Y:S02]  /*0660*/  IMAD R16, R18, UR6, R16 ;  /* 0x0000000612107c24 */ /* 0x000fe4000f8e0210 */
[C---:B-----5:R-:W-:Y:S02]  /*0670*/  FFMA R2, R22.reuse, R23, R2 ;  /* 0x0000001716027223 */ /* 0x060fe40000000002 */
[----:B------:R0:W3:Y:S02]  /*0680*/  LDG.E.U8 R23, desc[UR4][R20.64+0x2] ;  /* 0x0000020414177981 */ /* 0x0000e4000c1e1100 */
[----:B0-----:R-:W-:Y:S01]  /*0690*/  FFMA R21, R22, R28, R17 ;  /* 0x0000001c16157223 */ /* 0x001fe20000000011 */
[----:B------:R-:W-:-:S05]  /*06a0*/  IMAD.WIDE R16, R16, 0x3, R12 ;  /* 0x0000000310107825 */ /* 0x000fca00078e020c */
[----:B------:R-:W4:Y:S04]  /*06b0*/  LDG.E.U8 R20, desc[UR4][R16.64] ;  /* 0x0000000410147981 */ /* 0x000f28000c1e1100 */
[----:B------:R-:W5:Y:S01]  /*06c0*/  LDG.E.U8 R28, desc[UR4][R16.64+0x1] ;  /* 0x00000104101c7981 */ /* 0x000f62000c1e1100 */
[----:B---3--:R-:W-:-:S05]  /*06d0*/  I2FP.F32.U32 R23, R23 ;  /* 0x0000001700177245 */ /* 0x008fca0000201000 */
[----:B------:R-:W-:Y:S02]  /*06e0*/  FFMA R29, R22, R23, R29 ;  /* 0x00000017161d7223 */ /* 0x000fe4000000001d */
[----:B------:R0:W3:Y:S01]  /*06f0*/  LDG.E.U8 R22, desc[UR4][R16.64+0x2] ;  /* 0x0000020410167981 */ /* 0x0000e2000c1e1100 */
[----:B----4-:R-:W-:-:S05]  /*0700*/  I2FP.F32.U32 R23, R20 ;  /* 0x0000001400177245 */ /* 0x010fca0000201000 */
[----:B--2---:R-:W-:Y:S01]  /*0710*/  FFMA R2, R26, R23, R2 ;  /* 0x000000171a027223 */ /* 0x004fe20000000002 */
[----:B------:R-:W-:Y:S02]  /*0720*/  VIADDMNMX.RELU R23, R25, 0x5, R8, PT ;  /* 0x0000000519177846 */ /* 0x000fe40003801108 */
[----:B-----5:R-:W-:-:S03]  /*0730*/  I2FP.F32.U32 R28, R28 ;  /* 0x0000001c001c7245 */ /* 0x020fc60000201000 */
[----:B------:R-:W-:Y:S02]  /*0740*/  IMAD R23, R18, UR6, R23 ;  /* 0x0000000612177c24 */ /* 0x000fe4000f8e0217 */
[----:B0-----:R-:W-:Y:S02]  /*0750*/  FFMA R16, R26, R28, R21 ;  /* 0x0000001c1a107223 */ /* 0x001fe40000000015 */
[----:B------:R-:W-:Y:S02]  /*0760*/  IMAD.WIDE R20, R23, 0x3, R12 ;  /* 0x0000000317147825 */ /* 0x000fe400078e020c */
[----:B------:R-:W2:Y:S04]  /*0770*/  LDG.E R23, desc[UR4][R14.64+0x14] ;  /* 0x000014040e177981 */ /* 0x000ea8000c1e1900 */
[----:B------:R-:W4:Y:S04]  /*0780*/  LDG.E.U8 R17, desc[UR4][R20.64] ;  /* 0x0000000414117981 */ /* 0x000f28000c1e1100 */
[----:B------:R-:W5:Y:S04]  /*0790*/  LDG.E.U8 R28, desc[UR4][R20.64+0x1] ;  /* 0x00000104141c7981 */ /* 0x000f68000c1e1100 */
[----:B------:R-:W5:Y:S01]  /*07a0*/  LDG.E.U8 R20, desc[UR4][R20.64+0x2] ;  /* 0x0000020414147981 */ /* 0x000f62000c1e1100 */
[----:B---3--:R-:W-:-:S05]  /*07b0*/  I2FP.F32.U32 R22, R22 ;  /* 0x0000001600167245 */ /* 0x008fca0000201000 */
[----:B------:R-:W-:Y:S02]  /*07c0*/  FFMA R26, R26, R22, R29 ;  /* 0x000000161a1a7223 */ /* 0x000fe4000000001d */
[----:B------:R-:W3:Y:S01]  /*07d0*/  LDG.E R29, desc[UR4][R14.64+0x18] ;  /* 0x000018040e1d7981 */ /* 0x000ee2000c1e1900 */
[----:B----4-:R-:W-:-:S05]  /*07e0*/  I2FP.F32.U32 R17, R17 ;  /* 0x0000001100117245 */ /* 0x010fca0000201000 */
[----:B--2---:R-:W-:Y:S01]  /*07f0*/  FFMA R2, R23, R17, R2 ;  /* 0x0000001117027223 */ /* 0x004fe20000000002 */
[----:B------:R-:W-:Y:S02]  /*0800*/  VIADDMNMX.RELU R17, R25, 0x6, R8, PT ;  /* 0x0000000619117846 */ /* 0x000fe40003801108 */
[----:B-----5:R-:W-:-:S03]  /*0810*/  I2FP.F32.U32 R22, R28 ;  /* 0x0000001c00167245 */ /* 0x020fc60000201000 */
[----:B------:R-:W-:Y:S02]  /*0820*/  IMAD R17, R18, UR6, R17 ;  /* 0x0000000612117c24 */ /* 0x000fe4000f8e0211 */
[----:B------:R-:W-:Y:S02]  /*0830*/  FFMA R22, R23, R22, R16 ;  /* 0x0000001617167223 */ /* 0x000fe40000000010 */
[----:B------:R-:W-:-:S05]  /*0840*/  IMAD.WIDE R16, R17, 0x3, R12 ;  /* 0x0000000311107825 */ /* 0x000fca00078e020c */
[----:B------:R-:W2:Y:S01]  /*0850*/  LDG.E.U8 R28, desc[UR4][R16.64] ;  /* 0x00000004101c7981 */ /* 0x000ea2000c1e1100 */
[----:B------:R-:W-:-:S03]  /*0860*/  I2FP.F32.U32 R20, R20 ;  /* 0x0000001400147245 */ /* 0x000fc60000201000 */
[----:B------:R-:W4:Y:S02]  /*0870*/  LDG.E.U8 R21, desc[UR4][R16.64+0x2] ;  /* 0x0000020410157981 */ /* 0x000f24000c1e1100 */
[----:B------:R-:W-:Y:S01]  /*0880*/  FFMA R26, R23, R20, R26 ;  /* 0x00000014171a7223 */ /* 0x000fe2000000001a */
[----:B------:R-:W-:Y:S01]  /*0890*/  VIADDMNMX.RELU R23, R25, 0x7, R8, PT ;  /* 0x0000000719177846 */ /* 0x000fe20003801108 */
[----:B------:R-:W5:Y:S04]  /*08a0*/  LDG.E.U8 R20, desc[UR4][R16.64+0x1] ;  /* 0x0000010410147981 */ /* 0x000f68000c1e1100 */
[----:B------:R-:W-:-:S04]  /*08b0*/  IMAD R23, R18, UR6, R23 ;  /* 0x0000000612177c24 */ /* 0x000fc8000f8e0217 */
[----:B------:R-:W-:Y:S02]  /*08c0*/  IMAD.WIDE R12, R23, 0x3, R12 ;  /* 0x00000003170c7825 */ /* 0x000fe400078e020c */
[----:B------:R-:W4:Y:S04]  /*08d0*/  LDG.E R23, desc[UR4][R14.64+0x1c] ;  /* 0x00001c040e177981 */ /* 0x000f28000c1e1900 */
[----:B------:R-:W4:Y:S04]  /*08e0*/  LDG.E.U8 R14, desc[UR4][R12.64+0x1] ;  /* 0x000001040c0e7981 */ /* 0x000f28000c1e1100 */
[----:B------:R-:W4:Y:S01]  /*08f0*/  LDG.E.U8 R15, desc[UR4][R12.64+0x2] ;  /* 0x000002040c0f7981 */ /* 0x000f22000c1e1100 */
[----:B--2---:R-:W-:-:S05]  /*0900*/  I2FP.F32.U32 R28, R28 ;  /* 0x0000001c001c7245 */ /* 0x004fca0000201000 */
[----:B---3--:R-:W-:Y:S02]  /*0910*/  FFMA R2, R29, R28, R2 ;  /* 0x0000001c1d027223 */ /* 0x008fe40000000002 */
[----:B------:R-:W2:Y:S01]  /*0920*/  LDG.E.U8 R28, desc[UR4][R12.64] ;  /* 0x000000040c1c7981 */ /* 0x000ea2000c1e1100 */
[----:B------:R-:W-:-:S05]  /*0930*/  VIADD R24, R24, 0x8 ;  /* 0x0000000818187836 */ /* 0x000fca0000000000 */
[----:B------:R-:W-:Y:S02]  /*0940*/  ISETP.NE.AND P2, PT, R24, RZ, PT ;  /* 0x000000ff1800720c */ /* 0x000fe40003f45270 */
[----:B-----5:R-:W-:Y:S02]  /*0950*/  I2FP.F32.U32 R20, R20 ;  /* 0x0000001400147245 */ /* 0x020fe40000201000 */
[----:B----4-:R-:W-:-:S03]  /*0960*/  I2FP.F32.U32 R21, R21 ;  /* 0x0000001500157245 */ /* 0x010fc60000201000 */
[C---:B------:R-:W-:Y:S02]  /*0970*/  FFMA R22, R29.reuse, R20, R22 ;  /* 0x000000141d167223 */ /* 0x040fe40000000016 */
[----:B------:R-:W-:Y:S01]  /*0980*/  FFMA R26, R29, R21, R26 ;  /* 0x000000151d1a7223 */ /* 0x000fe2000000001a */
[----:B------:R-:W-:Y:S02]  /*0990*/  IADD3 R4, PT, PT, R4, 0x8, RZ ;  /* 0x0000000804047810 */ /* 0x000fe40007ffe0ff */
[----:B------:R-:W-:Y:S02]  /*09a0*/  I2FP.F32.U32 R17, R14 ;  /* 0x0000000e00117245 */ /* 0x000fe40000201000 */
[----:B------:R-:W-:-:S03]  /*09b0*/  I2FP.F32.U32 R16, R15 ;  /* 0x0000000f00107245 */ /* 0x000fc60000201000 */
[----:B------:R-:W-:Y:S01]  /*09c0*/  FFMA R20, R23, R17, R22 ;  /* 0x0000001117147223 */ /* 0x000fe20000000016 */
[----:B------:R-:W-:Y:S01]  /*09d0*/  VIADD R25, R25, 0x8 ;  /* 0x0000000819197836 */ /* 0x000fe20000000000 */
[----:B------:R-:W-:Y:S01]  /*09e0*/  IADD3 R27, PT, PT, R27, 0x8, RZ ;  /* 0x000000081b1b7810 */ /* 0x000fe20007ffe0ff */
[----:B------:R-:W-:Y:S01]  /*09f0*/  FFMA R21, R23, R16, R26 ;  /* 0x0000001017157223 */ /* 0x000fe2000000001a */
[----:B--2---:R-:W-:-:S05]  /*0a00*/  I2FP.F32.U32 R28, R28 ;  /* 0x0000001c001c7245 */ /* 0x004fca0000201000 */
[----:B------:R-:W-:Y:S01]  /*0a10*/  FFMA R2, R23, R28, R2 ;  /* 0x0000001c17027223 */ /* 0x000fe20000000002 */
[----:B------:R-:W-:Y:S06]  /*0a20*/  @P2 BRA `(.L_x_2) ;  /* 0xfffffff8003c2947 */ /* 0x000fec000383ffff */
[----:B------:R-:W-:-:S07]  /*0a30*/  VIADD R4, R4, 0xfffffffd ;  /* 0xfffffffd04047836 */ /* 0x000fce0000000000 */
.L_x_1:
[----:B------:R-:W-:-:S04]  /*0a40*/  IADD3 R12, PT, PT, R5, 0x1, RZ ;  /* 0x00000001050c7810 */ /* 0x000fc80007ffe0ff */
[----:B------:R-:W-:-:S04]  /*0a50*/  LOP3.LUT R12, R12, 0x7, RZ, 0xc0, !PT ;  /* 0x000000070c0c7812 */ /* 0x000fc800078ec0ff */
[----:B------:R-:W-:-:S13]  /*0a60*/  ISETP.NE.AND P2, PT, R12, RZ, PT ;  /* 0x000000ff0c00720c */ /* 0x000fda0003f45270 */
[----:B------:R-:W-:Y:S05]  /*0a70*/  @!P2 BRA `(.L_x_3) ;  /* 0x0000000400d4a947 */ /* 0x000fea0003800000 */
[----:B------:R-:W-:Y:S01]  /*0a80*/  ISETP.NE.AND P2, PT, R10, RZ, PT ;  /* 0x000000ff0a00720c */ /* 0x000fe20003f45270 */
[----:B------:R-:W-:-:S12]  /*0a90*/  @!P0 BRA `(.L_x_4) ;  /* 0x0000000000ec8947 */ /* 0x000fd80003800000 */
[----:B------:R-:W0:Y:S01]  /*0aa0*/  LDC.64 R12, c[0x0][0x380] ;  /* 0x0000e000ff0c7b82 */ /* 0x000e220000000a00 */
[----:B------:R-:W1:Y:S01]  /*0ab0*/  LDCU UR6, c[0x0][0x388] ;  /* 0x00007100ff0677ac */ /* 0x000e620008000800 */
[----:B------:R-:W-:Y:S01]  /*0ac0*/  IMAD.IADD R25, R3, 0x1, R4 ;  /* 0x0000000103197824 */ /* 0x000fe200078e0204 */
[----:B------:R-:W-:-:S04]  /*0ad0*/  IADD3 R23, PT, PT, R19, R4, RZ ;  /* 0x0000000413177210 */ /* 0x000fc80007ffe0ff */
[----:B------:R-:W-:Y:S01]  /*0ae0*/  VIMNMX.RELU R17, PT, PT, R25, R8, PT ;  /* 0x0000000819117248 */ /* 0x000fe20003fe1100 */
[----:B------:R-:W2:Y:S04]  /*0af0*/  LDC.64 R14, c[0x0][0x390] ;  /* 0x0000e400ff0e7b82 */ /* 0x000ea80000000a00 */
[----:B-1----:R-:W-:-:S04]  /*0b00*/  IMAD R17, R18, UR6, R17 ;  /* 0x0000000612117c24 */ /* 0x002fc8000f8e0211 */
[----:B0-----:R-:W-:-:S05]  /*0b10*/  IMAD.WIDE R16, R17, 0x3, R12 ;  /* 0x0000000311107825 */ /* 0x001fca00078e020c */
[----:B------:R-:W3:Y:S01]  /*0b20*/  LDG.E.U8 R22, desc[UR4][R16.64] ;  /* 0x0000000410167981 */ /* 0x000ee2000c1e1100 */
[----:B--2---:R-:W-:-:S03]  /*0b30*/  IMAD.WIDE R14, R23, 0x4, R14 ;  /* 0x00000004170e7825 */ /* 0x004fc600078e020e */
[----:B------:R-:W2:Y:S04]  /*0b40*/  LDG.E.U8 R24, desc[UR4][R16.64+0x2] ;  /* 0x0000020410187981 */ /* 0x000ea8000c1e1100 */
[----:B------:R-:W4:Y:S04]  /*0b50*/  LDG.E.U8 R23, desc[UR4][R16.64+0x1] ;  /* 0x0000010410177981 */ /* 0x000f28000c1e1100 */
[----:B------:R-:W5:Y:S01]  /*0b60*/  LDG.E R27, desc[UR4][R14.64] ;  /* 0x000000040e1b7981 */ /* 0x000f62000c1e1900 */
[----:B------:R-:W-:-:S03]  /*0b70*/  VIADDMNMX.RELU R29, R25, 0x1, R8, PT ;  /* 0x00000001191d7846 */ /* 0x000fc60003801108 */
[----:B------:R-:W2:Y:S02]  /*0b80*/  LDG.E R28, desc[UR4][R14.64+0xc] ;  /* 0x00000c040e1c7981 */ /* 0x000ea4000c1e1900 */
[----:B------:R-:W-:Y:S01]  /*0b90*/  IMAD R26, R18, UR6, R29 ;  /* 0x00000006121a7c24 */ /* 0x000fe2000f8e021d */
[----:B---3--:R-:W-:Y:S02]  /*0ba0*/  I2FP.F32.U32 R22, R22 ;  /* 0x0000001600167245 */ /* 0x008fe40000201000 */
[----:B----4-:R-:W-:-:S03]  /*0bb0*/  I2FP.F32.U32 R29, R23 ;  /* 0x00000017001d7245 */ /* 0x010fc60000201000 */
[----:B-----5:R-:W-:Y:S01]  /*0bc0*/  FFMA R2, R27, R22, R2 ;  /* 0x000000161b027223 */ /* 0x020fe20000000002 */
[----:B------:R-:W-:Y:S01]  /*0bd0*/  IMAD.WIDE R22, R26, 0x3, R12 ;  /* 0x000000031a167825 */ /* 0x000fe200078e020c */
[----:B--2---:R-:W-:-:S04]  /*0be0*/  I2FP.F32.U32 R24, R24 ;  /* 0x0000001800187245 */ /* 0x004fc80000201000 */
[----:B------:R-:W2:Y:S01]  /*0bf0*/  LDG.E.U8 R26, desc[UR4][R22.64] ;  /* 0x00000004161a7981 */ /* 0x000ea2000c1e1100 */
[C---:B------:R-:W-:Y:S01]  /*0c00*/  FFMA R20, R27.reuse, R29, R20 ;  /* 0x0000001d1b147223 */ /* 0x040fe20000000014 */
[----:B------:R-:W-:Y:S02]  /*0c10*/  FFMA R21, R27, R24, R21 ;  /* 0x000000181b157223 */ /* 0x000fe40000000015 */
[----:B------:R-:W3:Y:S04]  /*0c20*/  LDG.E R27, desc[UR4][R14.64+0x4] ;  /* 0x000004040e1b7981 */ /* 0x000ee8000c1e1900 */
[----:B------:R-:W4:Y:S04]  /*0c30*/  LDG.E.U8 R16, desc[UR4][R22.64+0x1] ;  /* 0x0000010416107981 */ /* 0x000f28000c1e1100 */
[----:B------:R-:W5:Y:S01]  /*0c40*/  LDG.E.U8 R17, desc[UR4][R22.64+0x2] ;  /* 0x0000020416117981 */ /* 0x000f62000c1e1100 */
[----:B------:R-:W-:-:S02]  /*0c50*/  VIADDMNMX.RELU R29, R25, 0x2, R8, PT ;  /* 0x00000002191d7846 */ /* 0x000fc40003801108 */
[----:B------:R-:W-:-:S03]  /*0c60*/  VIADDMNMX.RELU R25, R25, 0x3, R8, PT ;  /* 0x0000000319197846 */ /* 0x000fc60003801108 */
[C---:B------:R-:W-:Y:S02]  /*0c70*/  IMAD R29, R18.reuse, UR6, R29 ;  /* 0x00000006121d7c24 */ /* 0x040fe4000f8e021d */
[----:B------:R-:W-:Y:S01]  /*0c80*/  IMAD R25, R18, UR6, R25 ;  /* 0x0000000612197c24 */ /* 0x000fe2000f8e0219 */
[----:B--2---:R-:W-:-:S05]  /*0c90*/  I2FP.F32.U32 R26, R26 ;  /* 0x0000001a001a7245 */ /* 0x004fca0000201000 */
[----:B---3--:R-:W-:Y:S01]  /*0ca0*/  FFMA R2, R27, R26, R2 ;  /* 0x0000001a1b027223 */ /* 0x008fe20000000002 */
[----:B----4-:R-:W-:Y:S02]  /*0cb0*/  I2FP.F32.U32 R24, R16 ;  /* 0x0000001000187245 */ /* 0x010fe40000201000 */
[----:B-----5:R-:W-:Y:S01]  /*0cc0*/  I2FP.F32.U32 R26, R17 ;  /* 0x00000011001a7245 */ /* 0x020fe20000201000 */
[----:B------:R-:W-:-:S04]  /*0cd0*/  IMAD.WIDE R16, R29, 0x3, R12 ;  /* 0x000000031d107825 */ /* 0x000fc800078e020c */
[----:B------:R-:W-:Y:S01]  /*0ce0*/  FFMA R21, R27, R26, R21 ;  /* 0x0000001a1b157223 */ /* 0x000fe20000000015 */
[----:B------:R-:W-:Y:S01]  /*0cf0*/  IMAD.WIDE R12, R25, 0x3, R12 ;  /* 0x00000003190c7825 */ /* 0x000fe200078e020c */
[----:B------:R-:W2:Y:S03]  /*0d00*/  LDG.E.U8 R23, desc[UR4][R16.64] ;  /* 0x0000000410177981 */ /* 0x000ea6000c1e1100 */
[----:B------:R-:W-:Y:S01]  /*0d10*/  FFMA R20, R27, R24, R20 ;  /* 0x000000181b147223 */ /* 0x000fe20000000014 */
[----:B------:R-:W3:Y:S04]  /*0d20*/  LDG.E.U8 R22, desc[UR4][R16.64+0x1] ;  /* 0x0000010410167981 */ /* 0x000ee8000c1e1100 */
[----:B------:R-:W4:Y:S04]  /*0d30*/  LDG.E.U8 R26, desc[UR4][R16.64+0x2] ;  /* 0x00000204101a7981 */ /* 0x000f28000c1e1100 */
[----:B------:R-:W5:Y:S04]  /*0d40*/  LDG.E.U8 R24, desc[UR4][R12.64] ;  /* 0x000000040c187981 */ /* 0x000f68000c1e1100 */
[----:B------:R-:W5:Y:S04]  /*0d50*/  LDG.E.U8 R27, desc[UR4][R12.64+0x1] ;  /* 0x000001040c1b7981 */ /* 0x000f68000c1e1100 */
[----:B------:R-:W5:Y:S04]  /*0d60*/  LDG.E.U8 R29, desc[UR4][R12.64+0x2] ;  /* 0x000002040c1d7981 */ /* 0x000f68000c1e1100 */
[----:B------:R-:W5:Y:S01]  /*0d70*/  LDG.E R25, desc[UR4][R14.64+0x8] ;  /* 0x000008040e197981 */ /* 0x000f62000c1e1900 */
[----:B------:R-:W-:Y:S01]  /*0d80*/  VIADD R4, R4, 0x4 ;  /* 0x0000000404047836 */ /* 0x000fe20000000000 */
[----:B--2---:R-:W-:-:S02]  /*0d90*/  I2FP.F32.U32 R23, R23 ;  /* 0x0000001700177245 */ /* 0x004fc40000201000 */
[----:B---3--:R-:W-:Y:S02]  /*0da0*/  I2FP.F32.U32 R22, R22 ;  /* 0x0000001600167245 */ /* 0x008fe40000201000 */
[----:B----4-:R-:W-:Y:S02]  /*0db0*/  I2FP.F32.U32 R26, R26 ;  /* 0x0000001a001a7245 */ /* 0x010fe40000201000 */
[----:B-----5:R-:W-:Y:S02]  /*0dc0*/  I2FP.F32.U32 R24, R24 ;  /* 0x0000001800187245 */ /* 0x020fe40000201000 */
[----:B------:R-:W-:Y:S02]  /*0dd0*/  I2FP.F32.U32 R27, R27 ;  /* 0x0000001b001b7245 */ /* 0x000fe40000201000 */
[----:B------:R-:W-:Y:S01]  /*0de0*/  I2FP.F32.U32 R16, R29 ;  /* 0x0000001d00107245 */ /* 0x000fe20000201000 */
[C---:B------:R-:W-:Y:S01]  /*0df0*/  FFMA R23, R25.reuse, R23, R2 ;  /* 0x0000001719177223 */ /* 0x040fe20000000002 */
[C---:B------:R-:W-:Y:S01]  /*0e00*/  FFMA R20, R25.reuse, R22, R20 ;  /* 0x0000001619147223 */ /* 0x040fe20000000014 */
[----:B------:R-:W-:-:S02]  /*0e10*/  FFMA R21, R25, R26, R21 ;  /* 0x0000001a19157223 */ /* 0x000fc40000000015 */
[C---:B------:R-:W-:Y:S01]  /*0e20*/  FFMA R2, R28.reuse, R24, R23 ;  /* 0x000000181c027223 */ /* 0x040fe20000000017 */
[C---:B------:R-:W-:Y:S01]  /*0e30*/  FFMA R20, R28.reuse, R27, R20 ;  /* 0x0000001b1c147223 */ /* 0x040fe20000000014 */
[----:B------:R-:W-:-:S07]  /*0e40*/  FFMA R21, R28, R16, R21 ;  /* 0x000000101c157223 */ /* 0x000fce0000000015 */
.L_x_4:
[----:B------:R-:W-:Y:S05]  /*0e50*/  @!P2 BRA `(.L_x_3) ;  /* 0x0000000000dca947 */ /* 0x000fea0003800000 */
[----:B------:R-:W-:Y:S02]  /*0e60*/  ISETP.NE.AND P3, PT, R10, 0x1, PT ;  /* 0x000000010a00780c */ /* 0x000fe40003f65270 */
[----:B------:R-:W-:-:S11]  /*0e70*/  LOP3.LUT P2, RZ, R5, 0x1, RZ, 0xc0, !PT ;  /* 0x0000000105ff7812 */ /* 0x000fd6000784c0ff */
[----:B------:R-:W-:Y:S05]  /*0e80*/  @!P3 BRA `(.L_x_5) ;  /* 0x000000000084b947 */ /* 0x000fea0003800000 */
[----:B------:R-:W0:Y:S01]  /*0e90*/  LDC.64 R12, c[0x0][0x380] ;  /* 0x0000e000ff0c7b82 */ /* 0x000e220000000a00 */
[----:B------:R-:W1:Y:S01]  /*0ea0*/  LDCU UR6, c[0x0][0x388] ;  /* 0x00007100ff0677ac */ /* 0x000e620008000800 */
[----:B------:R-:W-:-:S04]  /*0eb0*/  IADD3 R15, PT, PT, R3, R4, RZ ;  /* 0x00000004030f7210 */ /* 0x000fc80007ffe0ff */
[C---:B------:R-:W-:Y:S02]  /*0ec0*/  VIMNMX.RELU R23, PT, PT, R15.reuse, R8, PT ;  /* 0x000000080f177248 */ /* 0x040fe40003fe1100 */
[----:B------:R-:W2:Y:S01]  /*0ed0*/  LDC.64 R16, c[0x0][0x390] ;  /* 0x0000e400ff107b82 */ /* 0x000ea20000000a00 */
[----:B------:R-:W-:Y:S02]  /*0ee0*/  VIADDMNMX.RELU R27, R15, 0x1, R8, PT ;  /* 0x000000010f1b7846 */ /* 0x000fe40003801108 */
[C---:B-1----:R-:W-:Y:S02]  /*0ef0*/  IMAD R25, R18.reuse, UR6, R23 ;  /* 0x0000000612197c24 */ /* 0x042fe4000f8e0217 */
[----:B------:R-:W-:Y:S02]  /*0f00*/  IMAD.IADD R23, R19, 0x1, R4 ;  /* 0x0000000113177824 */ /* 0x000fe400078e0204 */
[----:B------:R-:W-:Y:S02]  /*0f10*/  IMAD R27, R18, UR6, R27 ;  /* 0x00000006121b7c24 */ /* 0x000fe4000f8e021b */
[----:B0-----:R-:W-:-:S04]  /*0f20*/  IMAD.WIDE R14, R25, 0x3, R12 ;  /* 0x00000003190e7825 */ /* 0x001fc800078e020c */
[----:B------:R-:W-:Y:S01]  /*0f30*/  IMAD.WIDE R12, R27, 0x3, R12 ;  /* 0x000000031b0c7825 */ /* 0x000fe200078e020c */
[----:B------:R-:W3:Y:S03]  /*0f40*/  LDG.E.U8 R22, desc[UR4][R14.64] ;  /* 0x000000040e167981 */ /* 0x000ee6000c1e1100 */
[----:B--2---:R-:W-:Y:S01]  /*0f50*/  IMAD.WIDE R16, R23, 0x4, R16 ;  /* 0x0000000417107825 */ /* 0x004fe200078e0210 */
[----:B------:R-:W2:Y:S04]  /*0f60*/  LDG.E.U8 R26, desc[UR4][R14.64+0x2] ;  /* 0x000002040e1a7981 */ /* 0x000ea8000c1e1100 */
[----:B------:R-:W4:Y:S04]  /*0f70*/  LDG.E.U8 R23, desc[UR4][R14.64+0x1] ;  /* 0x000001040e177981 */ /* 0x000f28000c1e1100 */
[----:B------:R-:W5:Y:S04]  /*0f80*/  LDG.E.U8 R24, desc[UR4][R12.64] ;  /* 0x000000040c187981 */ /* 0x000f68000c1e1100 */
[----:B------:R-:W5:Y:S04]  /*0f90*/  LDG.E.U8 R27, desc[UR4][R12.64+0x1] ;  /* 0x000001040c1b7981 */ /* 0x000f68000c1e1100 */
[----:B------:R-:W5:Y:S04]  /*0fa0*/  LDG.E.U8 R28, desc[UR4][R12.64+0x2] ;  /* 0x000002040c1c7981 */ /* 0x000f68000c1e1100 */
[----:B------:R-:W5:Y:S04]  /*0fb0*/  LDG.E R25, desc[UR4][R16.64] ;  /* 0x0000000410197981 */ /* 0x000f68000c1e1900 */
[----:B------:R-:W5:Y:S01]  /*0fc0*/  LDG.E R29, desc[UR4][R16.64+0x4] ;  /* 0x00000404101d7981 */ /* 0x000f62000c1e1900 */
[----:B------:R-:W-:-:S02]  /*0fd0*/  IADD3 R4, PT, PT, R4, 0x2, RZ ;  /* 0x0000000204047810 */ /* 0x000fc40007ffe0ff */
[----:B---3--:R-:W-:Y:S02]  /*0fe0*/  I2FP.F32.U32 R22, R22 ;  /* 0x0000001600167245 */ /* 0x008fe40000201000 */
[----:B--2---:R-:W-:Y:S02]  /*0ff0*/  I2FP.F32.U32 R26, R26 ;  /* 0x0000001a001a7245 */ /* 0x004fe40000201000 */
        /* <DEDUP_REMOVED lines=10> */
.L_x_5:
[----:B------:R-:W-:Y:S05]  /*10a0*/  @P2 BRA `(.L_x_3) ;  /* 0x0000000000482947 */ /* 0x000fea0003800000 */
[----:B------:R-:W0:Y:S01]  /*10b0*/  LDC.64 R12, c[0x0][0x380] ;  /* 0x0000e000ff0c7b82 */ /* 0x000e220000000a00 */
[----:B------:R-:W1:Y:S01]  /*10c0*/  LDCU UR6, c[0x0][0x388] ;  /* 0x00007100ff0677ac */ /* 0x000e620008000800 */
[----:B------:R-:W-:Y:S02]  /*10d0*/  VIADDMNMX.RELU R17, R4, R3, R8, PT ;  /* 0x0000000304117246 */ /* 0x000fe40003801108 */
[----:B------:R-:W-:-:S04]  /*10e0*/  IADD3 R19, PT, PT, R19, R4, RZ ;  /* 0x0000000413137210 */ /* 0x000fc80007ffe0ff */
[----:B------:R-:W2:Y:S01]  /*10f0*/  LDC.64 R14, c[0x0][0x390] ;  /* 0x0000e400ff0e7b82 */ /* 0x000ea20000000a00 */
[----:B-1----:R-:W-:-:S04]  /*1100*/  IMAD R17, R18, UR6, R17 ;  /* 0x0000000612117c24 */ /* 0x002fc8000f8e0211 */
[----:B0-----:R-:W-:-:S05]  /*1110*/  IMAD.WIDE R12, R17, 0x3, R12 ;  /* 0x00000003110c7825 */ /* 0x001fca00078e020c */
[----:B------:R-:W3:Y:S01]  /*1120*/  LDG.E.U8 R16, desc[UR4][R12.64+0x1] ;  /* 0x000001040c107981 */ /* 0x000ee2000c1e1100 */
[----:B--2---:R-:W-:-:S03]  /*1130*/  IMAD.WIDE R14, R19, 0x4, R14 ;  /* 0x00000004130e7825 */ /* 0x004fc600078e020e */
[----:B------:R-:W2:Y:S04]  /*1140*/  LDG.E.U8 R4, desc[UR4][R12.64] ;  /* 0x000000040c047981 */ /* 0x000ea8000c1e1100 */
[----:B------:R-:W4:Y:S04]  /*1150*/  LDG.E.U8 R17, desc[UR4][R12.64+0x2] ;  /* 0x000002040c117981 */ /* 0x000f28000c1e1100 */
[----:B------:R-:W5:Y:S01]  /*1160*/  LDG.E R15, desc[UR4][R14.64] ;  /* 0x000000040e0f7981 */ /* 0x000f62000c1e1900 */
[----:B---3--:R-:W-:Y:S02]  /*1170*/  I2FP.F32.U32 R19, R16 ;  /* 0x0000001000137245 */ /* 0x008fe40000201000 */
[----:B--2---:R-:W-:-:S02]  /*1180*/  I2FP.F32.U32 R4, R4 ;  /* 0x0000000400047245 */ /* 0x004fc40000201000 */
[----:B----4-:R-:W-:-:S03]  /*1190*/  I2FP.F32.U32 R16, R17 ;  /* 0x0000001100107245 */ /* 0x010fc60000201000 */
[C---:B-----5:R-:W-:Y:S01]  /*11a0*/  FFMA R2, R15.reuse, R4, R2 ;  /* 0x000000040f027223 */ /* 0x060fe20000000002 */
[C---:B------:R-:W-:Y:S01]  /*11b0*/  FFMA R20, R15.reuse, R19, R20 ;  /* 0x000000130f147223 */ /* 0x040fe20000000014 */
[----:B------:R-:W-:-:S07]  /*11c0*/  FFMA R21, R15, R16, R21 ;  /* 0x000000100f157223 */ /* 0x000fce0000000015 */
.L_x_3:
[----:B------:R-:W-:Y:S05]  /*11d0*/  @P1 BRA `(.L_x_6) ;  /* 0xfffffff000141947 */ /* 0x000fea000383ffff */
.L_x_0:
[----:B------:R-:W0:Y:S01]  /*11e0*/  LDC.64 R4, c[0x0][0x3a0] ;  /* 0x0000e800ff047b82 */ /* 0x000e220000000a00 */
[----:B------:R-:W1:Y:S01]  /*11f0*/  LDCU UR6, c[0x0][0x388] ;  /* 0x00007100ff0677ac */ /* 0x000e620008000800 */
[----:B------:R-:W2:Y:S08]  /*1200*/  F2I.U32.TRUNC.NTZ R7, R2 ;  /* 0x0000000200077305 */ /* 0x000eb0000020f000 */
[----:B------:R-:W3:Y:S08]  /*1210*/  F2I.U32.TRUNC.NTZ R9, R20 ;  /* 0x0000001400097305 */ /* 0x000ef0000020f000 */
[----:B------:R-:W4:Y:S01]  /*1220*/  F2I.U32.TRUNC.NTZ R21, R21 ;  /* 0x0000001500157305 */ /* 0x000f22000020f000 */
[----:B-1----:R-:W-:-:S04]  /*1230*/  IMAD R3, R0, UR6, R3 ;  /* 0x0000000600037c24 */ /* 0x002fc8000f8e0203 */
[----:B0-----:R-:W-:-:S05]  /*1240*/  IMAD.WIDE R4, R3, 0x3, R4 ;  /* 0x0000000303047825 */ /* 0x001fca00078e0204 */
[----:B--2---:R-:W-:Y:S04]  /*1250*/  STG.E.U8 desc[UR4][R4.64], R7 ;  /* 0x0000000704007986 */ /* 0x004fe8000c101104 */
[----:B---3--:R-:W-:Y:S04]  /*1260*/  STG.E.U8 desc[UR4][R4.64+0x1], R9 ;  /* 0x0000010904007986 */ /* 0x008fe8000c101104 */
[----:B----4-:R-:W-:Y:S01]  /*1270*/  STG.E.U8 desc[UR4][R4.64+0x2], R21 ;  /* 0x0000021504007986 */ /* 0x010fe2000c101104 */
[----:B------:R-:W-:Y:S05]  /*1280*/  EXIT ;  /* 0x000000000000794d */ /* 0x000fea0003800000 */
.L_x_7:
[----:B------:R-:W-:-:S00]  /*1290*/  BRA `(.L_x_7) ;  /* 0xfffffffc00fc7947 */ /* 0x000fc0000383ffff */
[----:B------:R-:W-:-:S00]  /*12a0*/  NOP ;  /* 0x0000000000007918 */ /* 0x000fc00000000000 */
        /* <DEDUP_REMOVED lines=13> */
.L_x_8:


//--------------------- .nv.shared.reserved.0     --------------------------
	.section	.nv.shared.reserved.0,"aw",@nobits
	.weak		__nv_reservedSMEM_offset_0_alias
	.size		__nv_reservedSMEM_offset_0_alias, 0, 64
	.other		__nv_reservedSMEM_offset_0_alias,@"STO_CUDA_RESERVED_SHARED STV_DEFAULT"
__nv_reservedSMEM_offset_0_alias:
	.zero		0
	.zero		64


//--------------------- .nv.constant0._Z13blurImgKernelP6uchar3iiPfiS0_ --------------------------
	.section	.nv.constant0._Z13blurImgKernelP6uchar3iiPfiS0_,"a",@progbits
	.sectionflags	@""
	.align	4
.nv.constant0._Z13blurImgKernelP6uchar3iiPfiS0_:
	.zero		936


//--------------------- SYMBOLS --------------------------

	.type		.nv.reservedSmem.offset0,@object
	.size		.nv.reservedSmem.offset0,0x4
